//
// Generated by NVIDIA NVVM Compiler
//
// Compiler Build ID: CL-36424714
// Cuda compilation tools, release 13.0, V13.0.88
// Based on NVVM 20.0.0
//

.version 9.0
.target sm_100
.address_size 64

	// .globl	_Z13exampleDevicePf

.visible .entry _Z13exampleDevicePf(
	.param .u64 .ptr .align 1 _Z13exampleDevicePf_param_0
)
{
	.reg .b32 	%r<5>;
	.reg .b32 	%f<2>;
	.reg .b64 	%rd<5>;

	ld.param.u64 	%rd1, [_Z13exampleDevicePf_param_0];
	cvta.to.global.u64 	%rd2, %rd1;
	mov.u32 	%r1, %ctaid.x;
	mov.u32 	%r2, %ntid.x;
	mov.u32 	%r3, %tid.x;
	mad.lo.s32 	%r4, %r1, %r2, %r3;
	cvt.rn.f32.s32 	%f1, %r4;
	mul.wide.s32 	%rd3, %r4, 4;
	add.s64 	%rd4, %rd2, %rd3;
	st.global.f32 	[%rd4], %f1;
	ret;

}


// ===== COMPILED SASS (sm_100) =====

	.target	sm_100

	.elftype	@"ET_EXEC"


//--------------------- .note.nv.tkinfo           --------------------------
	.section	.note.nv.tkinfo,"",@"SHT_NOTE"
	.sectionflags	@"SHF_NOTE_NV_TKINFO"
	.tkinfo
        /*0018*/ 	.word	0x00000002
        /*0030*/ 	.string	""
        /*0030*/ 	.string	"ptxas"
        /*0030*/ 	.string	"Cuda compilation tools, release 13.0, V13.0.88"
        /*0030*/ 	.string	"Build cuda_13.0.r13.0/compiler.36424714_0"
        /*0030*/ 	.string	"-arch sm_100 -m 64 "



//--------------------- .note.nv.cuinfo           --------------------------
	.section	.note.nv.cuinfo,"",@"SHT_NOTE"
	.sectionflags	@"SHF_NOTE_NV_CUINFO"
        /*0018*/ 	.short	0x0002
        /*001a*/ 	.short	0x0064
        /*001c*/ 	.short	0x0082
	.zero		2


//--------------------- .nv.info                  --------------------------
	.section	.nv.info,"",@"SHT_CUDA_INFO"
	.align	4


	//----- nvinfo : EIATTR_REGCOUNT
	.align		4
        /*0000*/ 	.byte	0x04, 0x2f
        /*0002*/ 	.short	(.L_1 - .L_0)
	.align		4
.L_0:
        /*0004*/ 	.word	index@(_Z13exampleDevicePf)
        /*0008*/ 	.word	0x00000008


	//----- nvinfo : EIATTR_FRAME_SIZE
	.align		4
.L_1:
        /*000c*/ 	.byte	0x04, 0x11
        /*000e*/ 	.short	(.L_3 - .L_2)
	.align		4
.L_2:
        /*0010*/ 	.word	index@(_Z13exampleDevicePf)
        /*0014*/ 	.word	0x00000000


	//----- nvinfo : EIATTR_MIN_STACK_SIZE
	.align		4
.L_3:
        /*0018*/ 	.byte	0x04, 0x12
        /*001a*/ 	.short	(.L_5 - .L_4)
	.align		4
.L_4:
        /*001c*/ 	.word	index@(_Z13exampleDevicePf)
        /*0020*/ 	.word	0x00000000
.L_5:


//--------------------- .nv.compat                --------------------------
	.section	.nv.compat,"",@"SHT_CUDA_COMPAT_INFO"
	.align	4
        /*0000*/ 	.byte	0x02, 0x09, 0x00, 0x00, 0x02, 0x02, 0x01, 0x00, 0x02, 0x05, 0x05, 0x00, 0x03, 0x07, 0x01, 0x01
        /*0010*/ 	.byte	0x02, 0x03, 0x00, 0x00, 0x02, 0x06, 0x01, 0x00, 0x04, 0x0b, 0x08, 0x00, 0x09, 0x00, 0x00, 0x00
        /*0020*/ 	.byte	0x00, 0x00, 0x00, 0x00


//--------------------- .nv.info._Z13exampleDevicePf --------------------------
	.section	.nv.info._Z13exampleDevicePf,"",@"SHT_CUDA_INFO"
	.sectionflags	@""
	.align	4


	//----- nvinfo : EIATTR_CUDA_API_VERSION
	.align		4
        /*0000*/ 	.byte	0x04, 0x37
        /*0002*/ 	.short	(.L_7 - .L_6)
.L_6:
        /*0004*/ 	.word	0x00000082


	//----- nvinfo : EIATTR_KPARAM_INFO
	.align		4
.L_7:
        /*0008*/ 	.byte	0x04, 0x17
        /*000a*/ 	.short	(.L_9 - .L_8)
.L_8:
        /*000c*/ 	.word	0x00000000
        /*0010*/ 	.short	0x0000
        /*0012*/ 	.short	0x0000
        /*0014*/ 	.byte	0x00, 0xf5, 0x21, 0x00


	//----- nvinfo : EIATTR_SPARSE_MMA_MASK
	.align		4
.L_9:
        /*0018*/ 	.byte	0x03, 0x50
        /*001a*/ 	.short	0x0000


	//----- nvinfo : EIATTR_MAXREG_COUNT
	.align		4
        /*001c*/ 	.byte	0x03, 0x1b
        /*001e*/ 	.short	0x00ff


	//----- nvinfo : EIATTR_MERCURY_ISA_VERSION
	.align		4
        /*0020*/ 	.byte	0x03, 0x5f
        /*0022*/ 	.short	0x0101


	//----- nvinfo : EIATTR_VRC_CTA_INIT_COUNT
	.align		4
        /*0024*/ 	.byte	0x02, 0x4a
	.zero		1
	.zero		1


	//----- nvinfo : EIATTR_EXIT_INSTR_OFFSETS
	.align		4
        /*0028*/ 	.byte	0x04, 0x1c
        /*002a*/ 	.short	(.L_11 - .L_10)


	//   ....[0]....
.L_10:
        /*002c*/ 	.word	0x000000a0


	//----- nvinfo : EIATTR_CBANK_PARAM_SIZE
	.align		4
.L_11:
        /*0030*/ 	.byte	0x03, 0x19
        /*0032*/ 	.short	0x0008


	//----- nvinfo : EIATTR_PARAM_CBANK
	.align		4
        /*0034*/ 	.byte	0x04, 0x0a
        /*0036*/ 	.short	(.L_13 - .L_12)
	.align		4
.L_12:
        /*0038*/ 	.word	index@(.nv.constant0._Z13exampleDevicePf)
        /*003c*/ 	.short	0x0380
        /*003e*/ 	.short	0x0008


	//----- nvinfo : EIATTR_SW_WAR
	.align		4
.L_13:
        /*0040*/ 	.byte	0x04, 0x36
        /*0042*/ 	.short	(.L_15 - .L_14)
.L_14:
        /*0044*/ 	.word	0x00000008
.L_15:


//--------------------- .nv.callgraph             --------------------------
	.section	.nv.callgraph,"",@"SHT_CUDA_CALLGRAPH"
	.align	4
	.sectionentsize	8
	.align		4
        /*0000*/ 	.word	0x00000000
	.align		4
        /*0004*/ 	.word	0xffffffff
	.align		4
        /*0008*/ 	.word	0x00000000
	.align		4
        /*000c*/ 	.word	0xfffffffe
	.align		4
        /*0010*/ 	.word	0x00000000
	.align		4
        /*0014*/ 	.word	0xfffffffd
	.align		4
        /*0018*/ 	.word	0x00000000
	.align		4
        /*001c*/ 	.word	0xfffffffc


//--------------------- .text._Z13exampleDevicePf --------------------------
	.section	.text._Z13exampleDevicePf,"ax",@progbits
	.align	128
        .global         _Z13exampleDevicePf
        .type           _Z13exampleDevicePf,@function
        .size           _Z13exampleDevicePf,(.L_x_1 - _Z13exampleDevicePf)
        .other          _Z13exampleDevicePf,@"STO_CUDA_ENTRY STV_DEFAULT"
_Z13exampleDevicePf:
.text._Z13exampleDevicePf:
[----:B------:R-:W-:Y:S01]  /*0000*/  LDC R1, c[0x0][0x37c] ;  /* 0x0000df00ff017b82 */ /* 0x000fe20000000800 */
[----:B------:R-:W0:Y:S07]  /*0010*/  S2R R0, SR_TID.X ;  /* 0x0000000000007919 */ /* 0x000e2e0000002100 */
[----:B------:R-:W0:Y:S01]  /*0020*/  S2UR UR6, SR_CTAID.X ;  /* 0x00000000000679c3 */ /* 0x000e220000002500 */
[----:B------:R-:W1:Y:S07]  /*0030*/  LDCU.64 UR4, c[0x0][0x358] ;  /* 0x00006b00ff0477ac */ /* 0x000e6e0008000a00 */
[----:B------:R-:W0:Y:S08]  /*0040*/  LDC R5, c[0x0][0x360] ;  /* 0x0000d800ff057b82 */ /* 0x000e300000000800 */
[----:B------:R-:W2:Y:S01]  /*0050*/  LDC.64 R2, c[0x0][0x380] ;  /* 0x0000e000ff027b82 */ /* 0x000ea20000000a00 */
[----:B0-----:R-:W-:-:S04]  /*0060*/  IMAD R5, R5, UR6, R0 ;  /* 0x0000000605057c24 */ /* 0x001fc8000f8e0200 */
[----:B--2---:R-:W-:Y:S01]  /*0070*/  IMAD.WIDE R2, R5, 0x4, R2 ;  /* 0x0000000405027825 */ /* 0x004fe200078e0202 */
[----:B------:R-:W-:-:S05]  /*0080*/  I2FP.F32.S32 R5, R5 ;  /* 0x0000000500057245 */ /* 0x000fca0000201400 */
[----:B-1----:R-:W-:Y:S01]  /*0090*/  STG.E desc[UR4][R2.64], R5 ;  /* 0x0000000502007986 */ /* 0x002fe2000c101904 */
[----:B------:R-:W-:Y:S05]  /*00a0*/  EXIT ;  /* 0x000000000000794d */ /* 0x000fea0003800000 */
.L_x_0:
[----:B------:R-:W-:-:S00]  /*00b0*/  BRA `(.L_x_0) ;  /* 0xfffffffc00fc7947 */ /* 0x000fc0000383ffff */
[----:B------:R-:W-:-:S00]  /*00c0*/  NOP ;  /* 0x0000000000007918 */ /* 0x000fc00000000000 */
        /* <DEDUP_REMOVED lines=11> */
.L_x_1:


//--------------------- .nv.shared.reserved.0     --------------------------
	.section	.nv.shared.reserved.0,"aw",@nobits
	.weak		__nv_reservedSMEM_offset_0_alias
	.size		__nv_reservedSMEM_offset_0_alias, 0, 64
	.other		__nv_reservedSMEM_offset_0_alias,@"STO_CUDA_RESERVED_SHARED STV_DEFAULT"
__nv_reservedSMEM_offset_0_alias:
	.zero		0
	.zero		64


//--------------------- .nv.constant0._Z13exampleDevicePf --------------------------
	.section	.nv.constant0._Z13exampleDevicePf,"a",@progbits
	.sectionflags	@""
	.align	4
.nv.constant0._Z13exampleDevicePf:
	.zero		904


//--------------------- SYMBOLS --------------------------

	.type		.nv.reservedSmem.offset0,@object
	.size		.nv.reservedSmem.offset0,0x4
